	.headerflags	@"EF_CUDA_TEXMODE_UNIFIED EF_CUDA_64BIT_ADDRESS EF_CUDA_ACCELERATORS EF_CUDA_SM90 EF_CUDA_VIRTUAL_SM(EF_CUDA_SM90)"
	.elftype	@"ET_EXEC"


//--------------------- .nv.info                  --------------------------
	.section	.nv.info,"",@"SHT_CUDA_INFO"
	.align	4


	//----- nvinfo : EIATTR_REGCOUNT
	.align		4
        /*0000*/ 	.byte	0x04, 0x2f
        /*0002*/ 	.short	(.L_1 - .L_0)
	.align		4
.L_0:
        /*0004*/ 	.word	index@(triton_poi_fused_convolution_7)
        /*0008*/ 	.word	0x0000000c


	//----- nvinfo : EIATTR_MIN_STACK_SIZE
	.align		4
.L_1:
        /*000c*/ 	.byte	0x04, 0x12
        /*000e*/ 	.short	(.L_3 - .L_2)
	.align		4
.L_2:
        /*0010*/ 	.word	index@(triton_poi_fused_convolution_7)
        /*0014*/ 	.word	0x00000000


	//----- nvinfo : EIATTR_FRAME_SIZE
	.align		4
.L_3:
        /*0018*/ 	.byte	0x04, 0x11
        /*001a*/ 	.short	(.L_5 - .L_4)
	.align		4
.L_4:
        /*001c*/ 	.word	index@(triton_poi_fused_convolution_7)
        /*0020*/ 	.word	0x00000000


	//----- nvinfo : EIATTR_MIN_STACK_SIZE
	.align		4
.L_5:
        /*0024*/ 	.byte	0x04, 0x12
        /*0026*/ 	.short	(.L_7 - .L_6)
	.align		4
.L_6:
        /*0028*/ 	.word	index@(triton_poi_fused_convolution_7)
        /*002c*/ 	.word	0x00000000
.L_7:


//--------------------- .nv.info.triton_poi_fused_convolution_7 --------------------------
	.section	.nv.info.triton_poi_fused_convolution_7,"",@"SHT_CUDA_INFO"
	.sectionflags	@""
	.align	4


	//----- nvinfo : EIATTR_CUDA_API_VERSION
	.align		4
        /*0000*/ 	.byte	0x04, 0x37
        /*0002*/ 	.short	(.L_9 - .L_8)
.L_8:
        /*0004*/ 	.word	0x0000007c


	//----- nvinfo : EIATTR_KPARAM_INFO
	.align		4
.L_9:
        /*0008*/ 	.byte	0x04, 0x17
        /*000a*/ 	.short	(.L_11 - .L_10)
.L_10:
        /*000c*/ 	.word	0x00000000
        /*0010*/ 	.short	0x0002
        /*0012*/ 	.short	0x0010
        /*0014*/ 	.byte	0x00, 0xf0, 0x11, 0x00


	//----- nvinfo : EIATTR_KPARAM_INFO
	.align		4
.L_11:
        /*0018*/ 	.byte	0x04, 0x17
        /*001a*/ 	.short	(.L_13 - .L_12)
.L_12:
        /*001c*/ 	.word	0x00000000
        /*0020*/ 	.short	0x0001
        /*0022*/ 	.short	0x0008
        /*0024*/ 	.byte	0x00, 0xf4, 0x21, 0x00


	//----- nvinfo : EIATTR_KPARAM_INFO
	.align		4
.L_13:
        /*0028*/ 	.byte	0x04, 0x17
        /*002a*/ 	.short	(.L_15 - .L_14)
.L_14:
        /*002c*/ 	.word	0x00000000
        /*0030*/ 	.short	0x0000
        /*0032*/ 	.short	0x0000
        /*0034*/ 	.byte	0x00, 0xf4, 0x21, 0x00


	//----- nvinfo : EIATTR_SPARSE_MMA_MASK
	.align		4
.L_15:
        /*0038*/ 	.byte	0x03, 0x50
        /*003a*/ 	.short	0x0000


	//----- nvinfo : EIATTR_MAXREG_COUNT
	.align		4
        /*003c*/ 	.byte	0x03, 0x1b
        /*003e*/ 	.short	0x00ff


	//----- nvinfo : EIATTR_EXIT_INSTR_OFFSETS
	.align		4
        /*0040*/ 	.byte	0x04, 0x1c
        /*0042*/ 	.short	(.L_17 - .L_16)


	//   ....[0]....
.L_16:
        /*0044*/ 	.word	0x00000180


	//----- nvinfo : EIATTR_REQNTID
	.align		4
.L_17:
        /*0048*/ 	.byte	0x04, 0x10
        /*004a*/ 	.short	(.L_19 - .L_18)
.L_18:
        /*004c*/ 	.word	0x00000080
        /*0050*/ 	.word	0x00000001
        /*0054*/ 	.word	0x00000001


	//----- nvinfo : EIATTR_CBANK_PARAM_SIZE
	.align		4
.L_19:
        /*0058*/ 	.byte	0x03, 0x19
        /*005a*/ 	.short	0x0014


	//----- nvinfo : EIATTR_PARAM_CBANK
	.align		4
        /*005c*/ 	.byte	0x04, 0x0a
        /*005e*/ 	.short	(.L_21 - .L_20)
	.align		4
.L_20:
        /*0060*/ 	.word	index@(.nv.constant0.triton_poi_fused_convolution_7)
        /*0064*/ 	.short	0x0210
        /*0066*/ 	.short	0x0014


	//----- nvinfo : EIATTR_SW_WAR
	.align		4
.L_21:
        /*0068*/ 	.byte	0x04, 0x36
        /*006a*/ 	.short	(.L_23 - .L_22)
.L_22:
        /*006c*/ 	.word	0x00000008
.L_23:


//--------------------- .nv.callgraph             --------------------------
	.section	.nv.callgraph,"",@"SHT_CUDA_CALLGRAPH"
	.align	4
	.sectionentsize	8
	.align		4
        /*0000*/ 	.word	0x00000000
	.align		4
        /*0004*/ 	.word	0xffffffff
	.align		4
        /*0008*/ 	.word	0x00000000
	.align		4
        /*000c*/ 	.word	0xfffffffe
	.align		4
        /*0010*/ 	.word	0x00000000
	.align		4
        /*0014*/ 	.word	0xfffffffd
	.align		4
        /*0018*/ 	.word	0x00000000
	.align		4
        /*001c*/ 	.word	0xfffffffc


//--------------------- .text.triton_poi_fused_convolution_7 --------------------------
	.section	.text.triton_poi_fused_convolution_7,"ax",@progbits
	.align	128
        .global         triton_poi_fused_convolution_7
        .type           triton_poi_fused_convolution_7,@function
        .size           triton_poi_fused_convolution_7,(.L_x_1 - triton_poi_fused_convolution_7)
        .other          triton_poi_fused_convolution_7,@"STO_CUDA_ENTRY STV_DEFAULT"
triton_poi_fused_convolution_7:
.text.triton_poi_fused_convolution_7:
[----:B------:R-:W-:Y:S01]  /*0000*/  LDC R1, c[0x0][0x28] ;  /* 0x00000a00ff017b82 */ /* 0x000fe20000000800 */
[----:B------:R-:W1:Y:S07]  /*0010*/  S2R R0, SR_TID.X ;  /* 0x0000000000007919 */ /* 0x000e6e0000002100 */
[----:B------:R-:W2:Y:S01]  /*0020*/  LDC.64 R4, c[0x0][0x218] ;  /* 0x00008600ff047b82 */ /* 0x000ea20000000a00 */
[----:B------:R-:W-:Y:S01]  /*0030*/  ULDC.64 UR4, c[0x0][0x208] ;  /* 0x0000820000047ab9 */ /* 0x000fe20000000a00 */
[----:B------:R-:W3:Y:S06]  /*0040*/  S2R R7, SR_CTAID.X ;  /* 0x0000000000077919 */ /* 0x000eec0000002500 */
[----:B------:R-:W4:Y:S01]  /*0050*/  LDC.64 R2, c[0x0][0x210] ;  /* 0x00008400ff027b82 */ /* 0x000f220000000a00 */
[----:B-1----:R-:W-:Y:S01]  /*0060*/  IMAD.SHL.U32 R0, R0, 0x2, RZ ;  /* 0x0000000200007824 */ /* 0x002fe200078e00ff */
[----:B---3--:R-:W-:-:S04]  /*0070*/  SHF.R.S32.HI R6, RZ, 0x17, R7 ;  /* 0x00000017ff067819 */ /* 0x008fc80000011407 */
[----:B------:R-:W-:Y:S02]  /*0080*/  LOP3.LUT R0, R0, 0xfe, RZ, 0xc0, !PT ;  /* 0x000000fe00007812 */ /* 0x000fe400078ec0ff */
[----:B------:R-:W-:-:S03]  /*0090*/  SGXT R6, R6, 0x1 ;  /* 0x000000010606781a */ /* 0x000fc60000000200 */
[----:B------:R-:W-:-:S04]  /*00a0*/  IMAD R7, R7, 0x100, R0 ;  /* 0x0000010007077824 */ /* 0x000fc800078e0200 */
[----:B----4-:R-:W-:Y:S01]  /*00b0*/  IMAD.WIDE R2, R7, 0x4, R2 ;  /* 0x0000000407027825 */ /* 0x010fe200078e0202 */
[----:B------:R-:W-:-:S04]  /*00c0*/  LEA.HI R6, R6, R7, RZ, 0x4 ;  /* 0x0000000706067211 */ /* 0x000fc800078f20ff */
[--C-:B------:R-:W-:Y:S02]  /*00d0*/  SHF.R.S32.HI R0, RZ, 0x4, R6.reuse ;  /* 0x00000004ff007819 */ /* 0x100fe40000011406 */
[----:B------:R-:W-:Y:S02]  /*00e0*/  SHF.R.S32.HI R9, RZ, 0x1f, R6 ;  /* 0x0000001fff097819 */ /* 0x000fe40000011406 */
[----:B------:R-:W3:Y:S02]  /*00f0*/  LDG.E.64 R6, desc[UR4][R2.64] ;  /* 0x0000000402067981 */ /* 0x000ee4000c1e1b00 */
[----:B------:R-:W-:-:S04]  /*0100*/  LEA.HI R9, R9, R0, RZ, 0x6 ;  /* 0x0000000009097211 */ /* 0x000fc800078f30ff */
[----:B------:R-:W-:-:S05]  /*0110*/  LOP3.LUT R9, R9, 0xffffffc0, RZ, 0xc0, !PT ;  /* 0xffffffc009097812 */ /* 0x000fca00078ec0ff */
[----:B------:R-:W-:-:S04]  /*0120*/  IMAD.IADD R9, R0, 0x1, -R9 ;  /* 0x0000000100097824 */ /* 0x000fc800078e0a09 */
[----:B--2---:R-:W-:-:S06]  /*0130*/  IMAD.WIDE R4, R9, 0x4, R4 ;  /* 0x0000000409047825 */ /* 0x004fcc00078e0204 */
[----:B------:R-:W3:Y:S02]  /*0140*/  LDG.E.EL R4, desc[UR4][R4.64] ;  /* 0x0000000404047981 */ /* 0x000ee4000c2e1900 */
[--C-:B---3--:R-:W-:Y:S01]  /*0150*/  FADD R6, R6, R4.reuse ;  /* 0x0000000406067221 */ /* 0x108fe20000000000 */
[----:B------:R-:W-:-:S05]  /*0160*/  FADD R7, R7, R4 ;  /* 0x0000000407077221 */ /* 0x000fca0000000000 */
[----:B------:R-:W-:Y:S01]  /*0170*/  STG.E.64 desc[UR4][R2.64], R6 ;  /* 0x0000000602007986 */ /* 0x000fe2000c101b04 */
[----:B------:R-:W-:Y:S05]  /*0180*/  EXIT ;  /* 0x000000000000794d */ /* 0x000fea0003800000 */
.L_x_0:
[----:B------:R-:W-:-:S00]  /*0190*/  BRA `(.L_x_0) ;  /* 0xfffffffc00fc7947 */ /* 0x000fc0000383ffff */
[----:B------:R-:W-:-:S00]  /*01a0*/  NOP ;  /* 0x0000000000007918 */ /* 0x000fc00000000000 */
        /* <DEDUP_REMOVED lines=13> */
.L_x_1:


//--------------------- .nv.constant0.triton_poi_fused_convolution_7 --------------------------
	.section	.nv.constant0.triton_poi_fused_convolution_7,"a",@progbits
	.sectionflags	@""
	.align	4
.nv.constant0.triton_poi_fused_convolution_7:
	.zero		548
